//
// Generated by NVIDIA NVVM Compiler
//
// Compiler Build ID: CL-36424714
// Cuda compilation tools, release 13.0, V13.0.88
// Based on NVVM 20.0.0
//

.version 9.0
.target sm_100
.address_size 64

	// .globl	_Z12histo_kernelPcjPj
// _ZZ34histo_private_kernel_shared_memoryPcjPjE7histo_s has been demoted

.visible .entry _Z12histo_kernelPcjPj(
	.param .u64 .ptr .align 1 _Z12histo_kernelPcjPj_param_0,
	.param .u32 _Z12histo_kernelPcjPj_param_1,
	.param .u64 .ptr .align 1 _Z12histo_kernelPcjPj_param_2
)
{
	.reg .pred 	%p<3>;
	.reg .b16 	%rs<4>;
	.reg .b32 	%r<7>;
	.reg .b64 	%rd<10>;

	ld.param.u64 	%rd1, [_Z12histo_kernelPcjPj_param_0];
	ld.param.u32 	%r2, [_Z12histo_kernelPcjPj_param_1];
	ld.param.u64 	%rd2, [_Z12histo_kernelPcjPj_param_2];
	mov.u32 	%r3, %ctaid.x;
	mov.u32 	%r4, %ntid.x;
	mov.u32 	%r5, %tid.x;
	mad.lo.s32 	%r1, %r3, %r4, %r5;
	setp.ge.u32 	%p1, %r1, %r2;
	@%p1 bra 	$L__BB0_3;
	cvta.to.global.u64 	%rd3, %rd1;
	cvt.u64.u32 	%rd4, %r1;
	add.s64 	%rd5, %rd3, %rd4;
	ld.global.u8 	%rs2, [%rd5];
	add.s16 	%rs1, %rs2, -97;
	and.b16  	%rs3, %rs1, 255;
	setp.gt.u16 	%p2, %rs3, 25;
	@%p2 bra 	$L__BB0_3;
	cvt.u64.u16 	%rd6, %rs1;
	and.b64  	%rd7, %rd6, 252;
	cvta.to.global.u64 	%rd8, %rd2;
	add.s64 	%rd9, %rd8, %rd7;
	atom.global.add.u32 	%r6, [%rd9], 1;
$L__BB0_3:
	ret;

}
	// .globl	_Z20histo_private_kernelPcjPj
.visible .entry _Z20histo_private_kernelPcjPj(
	.param .u64 .ptr .align 1 _Z20histo_private_kernelPcjPj_param_0,
	.param .u32 _Z20histo_private_kernelPcjPj_param_1,
	.param .u64 .ptr .align 1 _Z20histo_private_kernelPcjPj_param_2
)
{
	.reg .pred 	%p<7>;
	.reg .b16 	%rs<6>;
	.reg .b32 	%r<18>;
	.reg .b64 	%rd<17>;

	ld.param.u64 	%rd6, [_Z20histo_private_kernelPcjPj_param_0];
	ld.param.u32 	%r11, [_Z20histo_private_kernelPcjPj_param_1];
	ld.param.u64 	%rd7, [_Z20histo_private_kernelPcjPj_param_2];
	cvta.to.global.u64 	%rd1, %rd7;
	mov.u32 	%r1, %ctaid.x;
	mov.u32 	%r2, %ntid.x;
	mov.u32 	%r17, %tid.x;
	mad.lo.s32 	%r4, %r1, %r2, %r17;
	setp.ge.u32 	%p1, %r4, %r11;
	@%p1 bra 	$L__BB1_3;
	cvta.to.global.u64 	%rd8, %rd6;
	cvt.u64.u32 	%rd9, %r4;
	add.s64 	%rd10, %rd8, %rd9;
	ld.global.u8 	%rs2, [%rd10];
	add.s16 	%rs1, %rs2, -97;
	and.b16  	%rs3, %rs1, 255;
	setp.gt.u16 	%p2, %rs3, 25;
	@%p2 bra 	$L__BB1_3;
	and.b16  	%rs4, %rs1, 252;
	shr.u16 	%rs5, %rs4, 2;
	cvt.u32.u16 	%r12, %rs5;
	mad.lo.s32 	%r13, %r1, 7, %r12;
	mul.wide.u32 	%rd11, %r13, 4;
	add.s64 	%rd12, %rd1, %rd11;
	atom.global.add.u32 	%r14, [%rd12], 1;
$L__BB1_3:
	setp.eq.s32 	%p3, %r1, 0;
	@%p3 bra 	$L__BB1_9;
	bar.sync 	0;
	setp.gt.u32 	%p4, %r17, 6;
	@%p4 bra 	$L__BB1_9;
	mul.wide.u32 	%rd13, %r17, 4;
	add.s64 	%rd16, %rd1, %rd13;
	mul.wide.u32 	%rd3, %r2, 4;
	mad.lo.s32 	%r16, %r1, 7, %r17;
$L__BB1_6:
	mul.wide.u32 	%rd14, %r16, 4;
	add.s64 	%rd15, %rd1, %rd14;
	ld.global.u32 	%r8, [%rd15];
	setp.eq.s32 	%p5, %r8, 0;
	@%p5 bra 	$L__BB1_8;
	atom.global.add.u32 	%r15, [%rd16], %r8;
$L__BB1_8:
	add.s32 	%r17, %r17, %r2;
	add.s64 	%rd16, %rd16, %rd3;
	add.s32 	%r16, %r16, %r2;
	setp.lt.u32 	%p6, %r17, 7;
	@%p6 bra 	$L__BB1_6;
$L__BB1_9:
	ret;

}
	// .globl	_Z34histo_private_kernel_shared_memoryPcjPj
.visible .entry _Z34histo_private_kernel_shared_memoryPcjPj(
	.param .u64 .ptr .align 1 _Z34histo_private_kernel_shared_memoryPcjPj_param_0,
	.param .u32 _Z34histo_private_kernel_shared_memoryPcjPj_param_1,
	.param .u64 .ptr .align 1 _Z34histo_private_kernel_shared_memoryPcjPj_param_2
)
{
	.reg .pred 	%p<8>;
	.reg .b16 	%rs<4>;
	.reg .b32 	%r<35>;
	.reg .b64 	%rd<13>;
	// demoted variable
	.shared .align 4 .b8 _ZZ34histo_private_kernel_shared_memoryPcjPjE7histo_s[28];
	ld.param.u64 	%rd5, [_Z34histo_private_kernel_shared_memoryPcjPj_param_0];
	ld.param.u32 	%r18, [_Z34histo_private_kernel_shared_memoryPcjPj_param_1];
	ld.param.u64 	%rd6, [_Z34histo_private_kernel_shared_memoryPcjPj_param_2];
	mov.u32 	%r34, %tid.x;
	setp.gt.u32 	%p1, %r34, 6;
	@%p1 bra 	$L__BB2_3;
	mov.u32 	%r2, %ntid.x;
	shl.b32 	%r19, %r34, 2;
	mov.u32 	%r20, _ZZ34histo_private_kernel_shared_memoryPcjPjE7histo_s;
	add.s32 	%r31, %r20, %r19;
	shl.b32 	%r4, %r2, 2;
	mov.u32 	%r32, %r34;
$L__BB2_2:
	mov.b32 	%r21, 0;
	st.shared.u32 	[%r31], %r21;
	add.s32 	%r32, %r32, %r2;
	add.s32 	%r31, %r31, %r4;
	setp.lt.u32 	%p2, %r32, 7;
	@%p2 bra 	$L__BB2_2;
$L__BB2_3:
	bar.sync 	0;
	mov.u32 	%r22, %ctaid.x;
	mov.u32 	%r9, %ntid.x;
	mad.lo.s32 	%r10, %r22, %r9, %r34;
	setp.ge.u32 	%p3, %r10, %r18;
	@%p3 bra 	$L__BB2_6;
	cvt.u64.u32 	%rd7, %r10;
	cvta.to.global.u64 	%rd8, %rd5;
	add.s64 	%rd9, %rd8, %rd7;
	ld.global.u8 	%rs2, [%rd9];
	add.s16 	%rs1, %rs2, -97;
	and.b16  	%rs3, %rs1, 255;
	setp.gt.u16 	%p4, %rs3, 25;
	@%p4 bra 	$L__BB2_6;
	cvt.u32.u16 	%r23, %rs1;
	and.b32  	%r24, %r23, 252;
	mov.u32 	%r25, _ZZ34histo_private_kernel_shared_memoryPcjPjE7histo_s;
	add.s32 	%r26, %r25, %r24;
	atom.shared.add.u32 	%r27, [%r26], 1;
$L__BB2_6:
	setp.gt.u32 	%p5, %r34, 6;
	bar.sync 	0;
	@%p5 bra 	$L__BB2_11;
	mul.wide.u32 	%rd10, %r34, 4;
	cvta.to.global.u64 	%rd11, %rd6;
	add.s64 	%rd12, %rd11, %rd10;
	mul.wide.u32 	%rd2, %r9, 4;
	shl.b32 	%r28, %r34, 2;
	mov.u32 	%r29, _ZZ34histo_private_kernel_shared_memoryPcjPjE7histo_s;
	add.s32 	%r33, %r29, %r28;
	shl.b32 	%r12, %r9, 2;
$L__BB2_8:
	ld.shared.u32 	%r15, [%r33];
	setp.eq.s32 	%p6, %r15, 0;
	@%p6 bra 	$L__BB2_10;
	atom.global.add.u32 	%r30, [%rd12], %r15;
$L__BB2_10:
	add.s32 	%r34, %r34, %r9;
	add.s64 	%rd12, %rd12, %rd2;
	add.s32 	%r33, %r33, %r12;
	setp.lt.u32 	%p7, %r34, 7;
	@%p7 bra 	$L__BB2_8;
$L__BB2_11:
	ret;

}


// ===== COMPILED SASS (sm_100) =====

	.target	sm_100

	.elftype	@"ET_EXEC"


//--------------------- .note.nv.tkinfo           --------------------------
	.section	.note.nv.tkinfo,"",@"SHT_NOTE"
	.sectionflags	@"SHF_NOTE_NV_TKINFO"
	.tkinfo
        /*0018*/ 	.word	0x00000002
        /*0030*/ 	.string	""
        /*0030*/ 	.string	"ptxas"
        /*0030*/ 	.string	"Cuda compilation tools, release 13.0, V13.0.88"
        /*0030*/ 	.string	"Build cuda_13.0.r13.0/compiler.36424714_0"
        /*0030*/ 	.string	"-arch sm_100 -m 64 "



//--------------------- .note.nv.cuinfo           --------------------------
	.section	.note.nv.cuinfo,"",@"SHT_NOTE"
	.sectionflags	@"SHF_NOTE_NV_CUINFO"
        /*0018*/ 	.short	0x0002
        /*001a*/ 	.short	0x0064
        /*001c*/ 	.short	0x0082
	.zero		2


//--------------------- .nv.info                  --------------------------
	.section	.nv.info,"",@"SHT_CUDA_INFO"
	.align	4


	//----- nvinfo : EIATTR_REGCOUNT
	.align		4
        /*0000*/ 	.byte	0x04, 0x2f
        /*0002*/ 	.short	(.L_1 - .L_0)
	.align		4
.L_0:
        /*0004*/ 	.word	index@(_Z12histo_kernelPcjPj)
        /*0008*/ 	.word	0x00000008


	//----- nvinfo : EIATTR_FRAME_SIZE
	.align		4
.L_1:
        /*000c*/ 	.byte	0x04, 0x11
        /*000e*/ 	.short	(.L_3 - .L_2)
	.align		4
.L_2:
        /*0010*/ 	.word	index@(_Z12histo_kernelPcjPj)
        /*0014*/ 	.word	0x00000000


	//----- nvinfo : EIATTR_REGCOUNT
	.align		4
.L_3:
        /*0018*/ 	.byte	0x04, 0x2f
        /*001a*/ 	.short	(.L_5 - .L_4)
	.align		4
.L_4:
        /*001c*/ 	.word	index@(_Z20histo_private_kernelPcjPj)
        /*0020*/ 	.word	0x0000000e


	//----- nvinfo : EIATTR_FRAME_SIZE
	.align		4
.L_5:
        /*0024*/ 	.byte	0x04, 0x11
        /*0026*/ 	.short	(.L_7 - .L_6)
	.align		4
.L_6:
        /*0028*/ 	.word	index@(_Z20histo_private_kernelPcjPj)
        /*002c*/ 	.word	0x00000000


	//----- nvinfo : EIATTR_REGCOUNT
	.align		4
.L_7:
        /*0030*/ 	.byte	0x04, 0x2f
        /*0032*/ 	.short	(.L_9 - .L_8)
	.align		4
.L_8:
        /*0034*/ 	.word	index@(_Z34histo_private_kernel_shared_memoryPcjPj)
        /*0038*/ 	.word	0x0000000a


	//----- nvinfo : EIATTR_FRAME_SIZE
	.align		4
.L_9:
        /*003c*/ 	.byte	0x04, 0x11
        /*003e*/ 	.short	(.L_11 - .L_10)
	.align		4
.L_10:
        /*0040*/ 	.word	index@(_Z34histo_private_kernel_shared_memoryPcjPj)
        /*0044*/ 	.word	0x00000000


	//----- nvinfo : EIATTR_MIN_STACK_SIZE
	.align		4
.L_11:
        /*0048*/ 	.byte	0x04, 0x12
        /*004a*/ 	.short	(.L_13 - .L_12)
	.align		4
.L_12:
        /*004c*/ 	.word	index@(_Z34histo_private_kernel_shared_memoryPcjPj)
        /*0050*/ 	.word	0x00000000


	//----- nvinfo : EIATTR_MIN_STACK_SIZE
	.align		4
.L_13:
        /*0054*/ 	.byte	0x04, 0x12
        /*0056*/ 	.short	(.L_15 - .L_14)
	.align		4
.L_14:
        /*0058*/ 	.word	index@(_Z20histo_private_kernelPcjPj)
        /*005c*/ 	.word	0x00000000


	//----- nvinfo : EIATTR_MIN_STACK_SIZE
	.align		4
.L_15:
        /*0060*/ 	.byte	0x04, 0x12
        /*0062*/ 	.short	(.L_17 - .L_16)
	.align		4
.L_16:
        /*0064*/ 	.word	index@(_Z12histo_kernelPcjPj)
        /*0068*/ 	.word	0x00000000
.L_17:


//--------------------- .nv.compat                --------------------------
	.section	.nv.compat,"",@"SHT_CUDA_COMPAT_INFO"
	.align	4
        /*0000*/ 	.byte	0x02, 0x09, 0x00, 0x00, 0x02, 0x02, 0x01, 0x00, 0x02, 0x05, 0x05, 0x00, 0x03, 0x07, 0x01, 0x01
        /*0010*/ 	.byte	0x02, 0x03, 0x00, 0x00, 0x02, 0x06, 0x01, 0x00, 0x04, 0x0b, 0x08, 0x00, 0x09, 0x00, 0x00, 0x00
        /*0020*/ 	.byte	0x00, 0x00, 0x00, 0x00


//--------------------- .nv.info._Z34histo_private_kernel_shared_memoryPcjPj --------------------------
	.section	.nv.info._Z34histo_private_kernel_shared_memoryPcjPj,"",@"SHT_CUDA_INFO"
	.sectionflags	@""
	.align	4


	//----- nvinfo : EIATTR_CUDA_API_VERSION
	.align		4
        /*0000*/ 	.byte	0x04, 0x37
        /*0002*/ 	.short	(.L_19 - .L_18)
.L_18:
        /*0004*/ 	.word	0x00000082


	//----- nvinfo : EIATTR_KPARAM_INFO
	.align		4
.L_19:
        /*0008*/ 	.byte	0x04, 0x17
        /*000a*/ 	.short	(.L_21 - .L_20)
.L_20:
        /*000c*/ 	.word	0x00000000
        /*0010*/ 	.short	0x0002
        /*0012*/ 	.short	0x0010
        /*0014*/ 	.byte	0x00, 0xf5, 0x21, 0x00


	//----- nvinfo : EIATTR_KPARAM_INFO
	.align		4
.L_21:
        /*0018*/ 	.byte	0x04, 0x17
        /*001a*/ 	.short	(.L_23 - .L_22)
.L_22:
        /*001c*/ 	.word	0x00000000
        /*0020*/ 	.short	0x0001
        /*0022*/ 	.short	0x0008
        /*0024*/ 	.byte	0x00, 0xf0, 0x11, 0x00


	//----- nvinfo : EIATTR_KPARAM_INFO
	.align		4
.L_23:
        /*0028*/ 	.byte	0x04, 0x17
        /*002a*/ 	.short	(.L_25 - .L_24)
.L_24:
        /*002c*/ 	.word	0x00000000
        /*0030*/ 	.short	0x0000
        /*0032*/ 	.short	0x0000
        /*0034*/ 	.byte	0x00, 0xf5, 0x21, 0x00


	//----- nvinfo : EIATTR_SPARSE_MMA_MASK
	.align		4
.L_25:
        /*0038*/ 	.byte	0x03, 0x50
        /*003a*/ 	.short	0x0000


	//----- nvinfo : EIATTR_MAXREG_COUNT
	.align		4
        /*003c*/ 	.byte	0x03, 0x1b
        /*003e*/ 	.short	0x00ff


	//----- nvinfo : EIATTR_NUM_BARRIERS
	.align		4
        /*0040*/ 	.byte	0x02, 0x4c
        /*0042*/ 	.byte	0x01
	.zero		1


	//----- nvinfo : EIATTR_MERCURY_ISA_VERSION
	.align		4
        /*0044*/ 	.byte	0x03, 0x5f
        /*0046*/ 	.short	0x0101


	//----- nvinfo : EIATTR_VRC_CTA_INIT_COUNT
	.align		4
        /*0048*/ 	.byte	0x02, 0x4a
	.zero		1
	.zero		1


	//----- nvinfo : EIATTR_EXIT_INSTR_OFFSETS
	.align		4
        /*004c*/ 	.byte	0x04, 0x1c
        /*004e*/ 	.short	(.L_27 - .L_26)


	//   ....[0]....
.L_26:
        /*0050*/ 	.word	0x000002a0


	//   ....[1]....
        /*0054*/ 	.word	0x000003c0


	//----- nvinfo : EIATTR_CRS_STACK_SIZE
	.align		4
.L_27:
        /*0058*/ 	.byte	0x04, 0x1e
        /*005a*/ 	.short	(.L_29 - .L_28)
.L_28:
        /*005c*/ 	.word	0x00000000


	//----- nvinfo : EIATTR_CBANK_PARAM_SIZE
	.align		4
.L_29:
        /*0060*/ 	.byte	0x03, 0x19
        /*0062*/ 	.short	0x0018


	//----- nvinfo : EIATTR_PARAM_CBANK
	.align		4
        /*0064*/ 	.byte	0x04, 0x0a
        /*0066*/ 	.short	(.L_31 - .L_30)
	.align		4
.L_30:
        /*0068*/ 	.word	index@(.nv.constant0._Z34histo_private_kernel_shared_memoryPcjPj)
        /*006c*/ 	.short	0x0380
        /*006e*/ 	.short	0x0018


	//----- nvinfo : EIATTR_SW_WAR
	.align		4
.L_31:
        /*0070*/ 	.byte	0x04, 0x36
        /*0072*/ 	.short	(.L_33 - .L_32)
.L_32:
        /*0074*/ 	.word	0x00000008
.L_33:


//--------------------- .nv.info._Z20histo_private_kernelPcjPj --------------------------
	.section	.nv.info._Z20histo_private_kernelPcjPj,"",@"SHT_CUDA_INFO"
	.sectionflags	@""
	.align	4


	//----- nvinfo : EIATTR_CUDA_API_VERSION
	.align		4
        /*0000*/ 	.byte	0x04, 0x37
        /*0002*/ 	.short	(.L_35 - .L_34)
.L_34:
        /*0004*/ 	.word	0x00000082


	//----- nvinfo : EIATTR_KPARAM_INFO
	.align		4
.L_35:
        /*0008*/ 	.byte	0x04, 0x17
        /*000a*/ 	.short	(.L_37 - .L_36)
.L_36:
        /*000c*/ 	.word	0x00000000
        /*0010*/ 	.short	0x0002
        /*0012*/ 	.short	0x0010
        /*0014*/ 	.byte	0x00, 0xf5, 0x21, 0x00


	//----- nvinfo : EIATTR_KPARAM_INFO
	.align		4
.L_37:
        /*0018*/ 	.byte	0x04, 0x17
        /*001a*/ 	.short	(.L_39 - .L_38)
.L_38:
        /*001c*/ 	.word	0x00000000
        /*0020*/ 	.short	0x0001
        /*0022*/ 	.short	0x0008
        /*0024*/ 	.byte	0x00, 0xf0, 0x11, 0x00


	//----- nvinfo : EIATTR_KPARAM_INFO
	.align		4
.L_39:
        /*0028*/ 	.byte	0x04, 0x17
        /*002a*/ 	.short	(.L_41 - .L_40)
.L_40:
        /*002c*/ 	.word	0x00000000
        /*0030*/ 	.short	0x0000
        /*0032*/ 	.short	0x0000
        /*0034*/ 	.byte	0x00, 0xf5, 0x21, 0x00


	//----- nvinfo : EIATTR_SPARSE_MMA_MASK
	.align		4
.L_41:
        /*0038*/ 	.byte	0x03, 0x50
        /*003a*/ 	.short	0x0000


	//----- nvinfo : EIATTR_MAXREG_COUNT
	.align		4
        /*003c*/ 	.byte	0x03, 0x1b
        /*003e*/ 	.short	0x00ff


	//----- nvinfo : EIATTR_NUM_BARRIERS
	.align		4
        /*0040*/ 	.byte	0x02, 0x4c
        /*0042*/ 	.byte	0x01
	.zero		1


	//----- nvinfo : EIATTR_MERCURY_ISA_VERSION
	.align		4
        /*0044*/ 	.byte	0x03, 0x5f
        /*0046*/ 	.short	0x0101


	//----- nvinfo : EIATTR_VRC_CTA_INIT_COUNT
	.align		4
        /*0048*/ 	.byte	0x02, 0x4a
	.zero		1
	.zero		1


	//----- nvinfo : EIATTR_EXIT_INSTR_OFFSETS
	.align		4
        /*004c*/ 	.byte	0x04, 0x1c
        /*004e*/ 	.short	(.L_43 - .L_42)


	//   ....[0]....
.L_42:
        /*0050*/ 	.word	0x000001b0


	//   ....[1]....
        /*0054*/ 	.word	0x000001e0


	//   ....[2]....
        /*0058*/ 	.word	0x000002f0


	//----- nvinfo : EIATTR_CRS_STACK_SIZE
	.align		4
.L_43:
        /*005c*/ 	.byte	0x04, 0x1e
        /*005e*/ 	.short	(.L_45 - .L_44)
.L_44:
        /*0060*/ 	.word	0x00000000


	//----- nvinfo : EIATTR_CBANK_PARAM_SIZE
	.align		4
.L_45:
        /*0064*/ 	.byte	0x03, 0x19
        /*0066*/ 	.short	0x0018


	//----- nvinfo : EIATTR_PARAM_CBANK
	.align		4
        /*0068*/ 	.byte	0x04, 0x0a
        /*006a*/ 	.short	(.L_47 - .L_46)
	.align		4
.L_46:
        /*006c*/ 	.word	index@(.nv.constant0._Z20histo_private_kernelPcjPj)
        /*0070*/ 	.short	0x0380
        /*0072*/ 	.short	0x0018


	//----- nvinfo : EIATTR_SW_WAR
	.align		4
.L_47:
        /*0074*/ 	.byte	0x04, 0x36
        /*0076*/ 	.short	(.L_49 - .L_48)
.L_48:
        /*0078*/ 	.word	0x00000008
.L_49:


//--------------------- .nv.info._Z12histo_kernelPcjPj --------------------------
	.section	.nv.info._Z12histo_kernelPcjPj,"",@"SHT_CUDA_INFO"
	.sectionflags	@""
	.align	4


	//----- nvinfo : EIATTR_CUDA_API_VERSION
	.align		4
        /*0000*/ 	.byte	0x04, 0x37
        /*0002*/ 	.short	(.L_51 - .L_50)
.L_50:
        /*0004*/ 	.word	0x00000082


	//----- nvinfo : EIATTR_KPARAM_INFO
	.align		4
.L_51:
        /*0008*/ 	.byte	0x04, 0x17
        /*000a*/ 	.short	(.L_53 - .L_52)
.L_52:
        /*000c*/ 	.word	0x00000000
        /*0010*/ 	.short	0x0002
        /*0012*/ 	.short	0x0010
        /*0014*/ 	.byte	0x00, 0xf5, 0x21, 0x00


	//----- nvinfo : EIATTR_KPARAM_INFO
	.align		4
.L_53:
        /*0018*/ 	.byte	0x04, 0x17
        /*001a*/ 	.short	(.L_55 - .L_54)
.L_54:
        /*001c*/ 	.word	0x00000000
        /*0020*/ 	.short	0x0001
        /*0022*/ 	.short	0x0008
        /*0024*/ 	.byte	0x00, 0xf0, 0x11, 0x00


	//----- nvinfo : EIATTR_KPARAM_INFO
	.align		4
.L_55:
        /*0028*/ 	.byte	0x04, 0x17
        /*002a*/ 	.short	(.L_57 - .L_56)
.L_56:
        /*002c*/ 	.word	0x00000000
        /*0030*/ 	.short	0x0000
        /*0032*/ 	.short	0x0000
        /*0034*/ 	.byte	0x00, 0xf5, 0x21, 0x00


	//----- nvinfo : EIATTR_SPARSE_MMA_MASK
	.align		4
.L_57:
        /*0038*/ 	.byte	0x03, 0x50
        /*003a*/ 	.short	0x0000


	//----- nvinfo : EIATTR_MAXREG_COUNT
	.align		4
        /*003c*/ 	.byte	0x03, 0x1b
        /*003e*/ 	.short	0x00ff


	//----- nvinfo : EIATTR_MERCURY_ISA_VERSION
	.align		4
        /*0040*/ 	.byte	0x03, 0x5f
        /*0042*/ 	.short	0x0101


	//----- nvinfo : EIATTR_VRC_CTA_INIT_COUNT
	.align		4
        /*0044*/ 	.byte	0x02, 0x4a
	.zero		1
	.zero		1


	//----- nvinfo : EIATTR_EXIT_INSTR_OFFSETS
	.align		4
        /*0048*/ 	.byte	0x04, 0x1c
        /*004a*/ 	.short	(.L_59 - .L_58)


	//   ....[0]....
.L_58:
        /*004c*/ 	.word	0x00000070


	//   ....[1]....
        /*0050*/ 	.word	0x00000100


	//   ....[2]....
        /*0054*/ 	.word	0x00000170


	//----- nvinfo : EIATTR_CBANK_PARAM_SIZE
	.align		4
.L_59:
        /*0058*/ 	.byte	0x03, 0x19
        /*005a*/ 	.short	0x0018


	//----- nvinfo : EIATTR_PARAM_CBANK
	.align		4
        /*005c*/ 	.byte	0x04, 0x0a
        /*005e*/ 	.short	(.L_61 - .L_60)
	.align		4
.L_60:
        /*0060*/ 	.word	index@(.nv.constant0._Z12histo_kernelPcjPj)
        /*0064*/ 	.short	0x0380
        /*0066*/ 	.short	0x0018


	//----- nvinfo : EIATTR_SW_WAR
	.align		4
.L_61:
        /*0068*/ 	.byte	0x04, 0x36
        /*006a*/ 	.short	(.L_63 - .L_62)
.L_62:
        /*006c*/ 	.word	0x00000008
.L_63:


//--------------------- .nv.callgraph             --------------------------
	.section	.nv.callgraph,"",@"SHT_CUDA_CALLGRAPH"
	.align	4
	.sectionentsize	8
	.align		4
        /*0000*/ 	.word	0x00000000
	.align		4
        /*0004*/ 	.word	0xffffffff
	.align		4
        /*0008*/ 	.word	0x00000000
	.align		4
        /*000c*/ 	.word	0xfffffffe
	.align		4
        /*0010*/ 	.word	0x00000000
	.align		4
        /*0014*/ 	.word	0xfffffffd
	.align		4
        /*0018*/ 	.word	0x00000000
	.align		4
        /*001c*/ 	.word	0xfffffffc


//--------------------- .text._Z34histo_private_kernel_shared_memoryPcjPj --------------------------
	.section	.text._Z34histo_private_kernel_shared_memoryPcjPj,"ax",@progbits
	.align	128
        .global         _Z34histo_private_kernel_shared_memoryPcjPj
        .type           _Z34histo_private_kernel_shared_memoryPcjPj,@function
        .size           _Z34histo_private_kernel_shared_memoryPcjPj,(.L_x_16 - _Z34histo_private_kernel_shared_memoryPcjPj)
        .other          _Z34histo_private_kernel_shared_memoryPcjPj,@"STO_CUDA_ENTRY STV_DEFAULT"
_Z34histo_private_kernel_shared_memoryPcjPj:
.text._Z34histo_private_kernel_shared_memoryPcjPj:
[----:B------:R-:W-:Y:S01]  /*0000*/  LDC R1, c[0x0][0x37c] ;  /* 0x0000df00ff017b82 */ /* 0x000fe20000000800 */
[----:B------:R-:W0:Y:S01]  /*0010*/  S2R R5, SR_TID.X ;  /* 0x0000000000057919 */ /* 0x000e220000002100 */
[----:B------:R-:W-:Y:S01]  /*0020*/  BSSY.RECONVERGENT B0, `(.L_x_0) ;  /* 0x000000e000007945 */ /* 0x000fe20003800200 */
[----:B0-----:R-:W-:-:S13]  /*0030*/  ISETP.GT.U32.AND P0, PT, R5, 0x6, PT ;  /* 0x000000060500780c */ /* 0x001fda0003f04070 */
[----:B------:R-:W-:Y:S05]  /*0040*/  @P0 BRA `(.L_x_1) ;  /* 0x00000000002c0947 */ /* 0x000fea0003800000 */
[----:B------:R-:W0:Y:S01]  /*0050*/  S2UR UR5, SR_CgaCtaId ;  /* 0x00000000000579c3 */ /* 0x000e220000008800 */
[----:B------:R-:W-:Y:S01]  /*0060*/  UMOV UR4, 0x400 ;  /* 0x0000040000047882 */ /* 0x000fe20000000000 */
[----:B------:R-:W-:-:S06]  /*0070*/  IMAD.MOV.U32 R2, RZ, RZ, R5 ;  /* 0x000000ffff027224 */ /* 0x000fcc00078e0005 */
[----:B------:R-:W1:Y:S01]  /*0080*/  LDC R3, c[0x0][0x360] ;  /* 0x0000d800ff037b82 */ /* 0x000e620000000800 */
[----:B0-----:R-:W-:-:S06]  /*0090*/  ULEA UR4, UR5, UR4, 0x18 ;  /* 0x0000000405047291 */ /* 0x001fcc000f8ec0ff */
[----:B------:R-:W-:-:S07]  /*00a0*/  LEA R0, R5, UR4, 0x2 ;  /* 0x0000000405007c11 */ /* 0x000fce000f8e10ff */
.L_x_2:
[C---:B-1----:R-:W-:Y:S01]  /*00b0*/  IMAD.IADD R2, R3.reuse, 0x1, R2 ;  /* 0x0000000103027824 */ /* 0x042fe200078e0202 */
[----:B------:R0:W-:Y:S04]  /*00c0*/  STS [R0], RZ ;  /* 0x000000ff00007388 */ /* 0x0001e80000000800 */
[----:B------:R-:W-:Y:S01]  /*00d0*/  ISETP.GE.U32.AND P0, PT, R2, 0x7, PT ;  /* 0x000000070200780c */ /* 0x000fe20003f06070 */
[----:B0-----:R-:W-:-:S12]  /*00e0*/  IMAD R0, R3, 0x4, R0 ;  /* 0x0000000403007824 */ /* 0x001fd800078e0200 */
[----:B------:R-:W-:Y:S05]  /*00f0*/  @!P0 BRA `(.L_x_2) ;  /* 0xfffffffc00ec8947 */ /* 0x000fea000383ffff */
.L_x_1:
[----:B------:R-:W-:Y:S05]  /*0100*/  BSYNC.RECONVERGENT B0 ;  /* 0x0000000000007941 */ /* 0x000fea0003800200 */
.L_x_0:
[----:B------:R-:W0:Y:S01]  /*0110*/  S2UR UR4, SR_CTAID.X ;  /* 0x00000000000479c3 */ /* 0x000e220000002500 */
[----:B------:R-:W1:Y:S01]  /*0120*/  LDCU UR5, c[0x0][0x388] ;  /* 0x00007100ff0577ac */ /* 0x000e620008000800 */
[----:B------:R-:W-:Y:S06]  /*0130*/  BSSY.RECONVERGENT B0, `(.L_x_3) ;  /* 0x0000015000007945 */ /* 0x000fec0003800200 */
[----:B------:R-:W-:Y:S01]  /*0140*/  BAR.SYNC.DEFER_BLOCKING 0x0 ;  /* 0x0000000000007b1d */ /* 0x000fe20000010000 */
[----:B------:R-:W-:-:S07]  /*0150*/  ISETP.GT.U32.AND P0, PT, R5, 0x6, PT ;  /* 0x000000060500780c */ /* 0x000fce0003f04070 */
[----:B------:R-:W0:Y:S01]  /*0160*/  LDC R4, c[0x0][0x360] ;  /* 0x0000d800ff047b82 */ /* 0x000e220000000800 */
[----:B------:R-:W2:Y:S01]  /*0170*/  LDCU.64 UR6, c[0x0][0x358] ;  /* 0x00006b00ff0677ac */ /* 0x000ea20008000a00 */
[----:B0-----:R-:W-:-:S05]  /*0180*/  IMAD R2, R4, UR4, R5 ;  /* 0x0000000404027c24 */ /* 0x001fca000f8e0205 */
[----:B-1----:R-:W-:-:S13]  /*0190*/  ISETP.GE.U32.AND P1, PT, R2, UR5, PT ;  /* 0x0000000502007c0c */ /* 0x002fda000bf26070 */
[----:B--2---:R-:W-:Y:S05]  /*01a0*/  @P1 BRA `(.L_x_4) ;  /* 0x0000000000341947 */ /* 0x004fea0003800000 */
[----:B------:R-:W0:Y:S02]  /*01b0*/  LDCU.64 UR4, c[0x0][0x380] ;  /* 0x00007000ff0477ac */ /* 0x000e240008000a00 */
[----:B0-----:R-:W-:-:S05]  /*01c0*/  IADD3 R2, P1, PT, R2, UR4, RZ ;  /* 0x0000000402027c10 */ /* 0x001fca000ff3e0ff */
[----:B------:R-:W-:-:S05]  /*01d0*/  IMAD.X R3, RZ, RZ, UR5, P1 ;  /* 0x00000005ff037e24 */ /* 0x000fca00088e06ff */
[----:B------:R-:W2:Y:S02]  /*01e0*/  LDG.E.U8 R2, desc[UR6][R2.64] ;  /* 0x0000000602027981 */ /* 0x000ea4000c1e1100 */
[----:B--2---:R-:W-:-:S05]  /*01f0*/  VIADD R6, R2, 0xffffff9f ;  /* 0xffffff9f02067836 */ /* 0x004fca0000000000 */
[----:B------:R-:W-:-:S04]  /*0200*/  LOP3.LUT R0, R6, 0xff, RZ, 0xc0, !PT ;  /* 0x000000ff06007812 */ /* 0x000fc800078ec0ff */
[----:B------:R-:W-:-:S13]  /*0210*/  ISETP.GT.U32.AND P1, PT, R0, 0x19, PT ;  /* 0x000000190000780c */ /* 0x000fda0003f24070 */
[----:B------:R-:W-:Y:S05]  /*0220*/  @P1 BRA `(.L_x_4) ;  /* 0x0000000000141947 */ /* 0x000fea0003800000 */
[----:B------:R-:W0:Y:S01]  /*0230*/  S2UR UR5, SR_CgaCtaId ;  /* 0x00000000000579c3 */ /* 0x000e220000008800 */
[----:B------:R-:W-:Y:S01]  /*0240*/  UMOV UR4, 0x400 ;  /* 0x0000040000047882 */ /* 0x000fe20000000000 */
[----:B------:R-:W-:Y:S01]  /*0250*/  LOP3.LUT R0, R6, 0xfc, RZ, 0xc0, !PT ;  /* 0x000000fc06007812 */ /* 0x000fe200078ec0ff */
[----:B0-----:R-:W-:-:S09]  /*0260*/  ULEA UR4, UR5, UR4, 0x18 ;  /* 0x0000000405047291 */ /* 0x001fd2000f8ec0ff */
[----:B------:R0:W-:Y:S03]  /*0270*/  ATOMS.POPC.INC.32 RZ, [R0+UR4] ;  /* 0x0000000000ff7f8c */ /* 0x0001e6000d800004 */
.L_x_4:
[----:B------:R-:W-:Y:S05]  /*0280*/  BSYNC.RECONVERGENT B0 ;  /* 0x0000000000007941 */ /* 0x000fea0003800200 */
.L_x_3:
[----:B------:R-:W-:Y:S06]  /*0290*/  BAR.SYNC.DEFER_BLOCKING 0x0 ;  /* 0x0000000000007b1d */ /* 0x000fec0000010000 */
[----:B------:R-:W-:Y:S05]  /*02a0*/  @P0 EXIT ;  /* 0x000000000000094d */ /* 0x000fea0003800000 */
[----:B------:R-:W1:Y:S01]  /*02b0*/  S2UR UR5, SR_CgaCtaId ;  /* 0x00000000000579c3 */ /* 0x000e620000008800 */
[----:B------:R-:W-:-:S07]  /*02c0*/  UMOV UR4, 0x400 ;  /* 0x0000040000047882 */ /* 0x000fce0000000000 */
[----:B------:R-:W2:Y:S01]  /*02d0*/  LDC.64 R2, c[0x0][0x390] ;  /* 0x0000e400ff027b82 */ /* 0x000ea20000000a00 */
[----:B-1----:R-:W-:-:S06]  /*02e0*/  ULEA UR4, UR5, UR4, 0x18 ;  /* 0x0000000405047291 */ /* 0x002fcc000f8ec0ff */
[C---:B0-----:R-:W-:Y:S01]  /*02f0*/  LEA R0, R5.reuse, UR4, 0x2 ;  /* 0x0000000405007c11 */ /* 0x041fe2000f8e10ff */
[----:B--2---:R-:W-:-:S07]  /*0300*/  IMAD.WIDE.U32 R2, R5, 0x4, R2 ;  /* 0x0000000405027825 */ /* 0x004fce00078e0002 */
.L_x_7:
[----:B------:R-:W0:Y:S01]  /*0310*/  LDS R7, [R0] ;  /* 0x0000000000077984 */ /* 0x000e220000000800 */
[----:B------:R-:W-:Y:S01]  /*0320*/  IMAD.IADD R5, R4, 0x1, R5 ;  /* 0x0000000104057824 */ /* 0x000fe200078e0205 */
[----:B------:R-:W-:Y:S04]  /*0330*/  BSSY.RECONVERGENT B0, `(.L_x_5) ;  /* 0x0000005000007945 */ /* 0x000fe80003800200 */
[----:B------:R-:W-:Y:S02]  /*0340*/  ISETP.GE.U32.AND P1, PT, R5, 0x7, PT ;  /* 0x000000070500780c */ /* 0x000fe40003f26070 */
[----:B0-----:R-:W-:-:S13]  /*0350*/  ISETP.NE.AND P0, PT, R7, RZ, PT ;  /* 0x000000ff0700720c */ /* 0x001fda0003f05270 */
[----:B------:R-:W-:Y:S05]  /*0360*/  @!P0 BRA `(.L_x_6) ;  /* 0x0000000000048947 */ /* 0x000fea0003800000 */
[----:B------:R0:W-:Y:S02]  /*0370*/  REDG.E.ADD.STRONG.GPU desc[UR6][R2.64], R7 ;  /* 0x000000070200798e */ /* 0x0001e4000c12e106 */
.L_x_6:
[----:B------:R-:W-:Y:S05]  /*0380*/  BSYNC.RECONVERGENT B0 ;  /* 0x0000000000007941 */ /* 0x000fea0003800200 */
.L_x_5:
[C---:B------:R-:W-:Y:S02]  /*0390*/  IMAD R0, R4.reuse, 0x4, R0 ;  /* 0x0000000404007824 */ /* 0x040fe400078e0200 */
[----:B0-----:R-:W-:Y:S01]  /*03a0*/  IMAD.WIDE.U32 R2, R4, 0x4, R2 ;  /* 0x0000000404027825 */ /* 0x001fe200078e0002 */
[----:B------:R-:W-:Y:S06]  /*03b0*/  @!P1 BRA `(.L_x_7) ;  /* 0xfffffffc00d49947 */ /* 0x000fec000383ffff */
[----:B------:R-:W-:Y:S05]  /*03c0*/  EXIT ;  /* 0x000000000000794d */ /* 0x000fea0003800000 */
.L_x_8:
[----:B------:R-:W-:-:S00]  /*03d0*/  BRA `(.L_x_8) ;  /* 0xfffffffc00fc7947 */ /* 0x000fc0000383ffff */
[----:B------:R-:W-:-:S00]  /*03e0*/  NOP ;  /* 0x0000000000007918 */ /* 0x000fc00000000000 */
        /* <DEDUP_REMOVED lines=9> */
.L_x_16:


//--------------------- .text._Z20histo_private_kernelPcjPj --------------------------
	.section	.text._Z20histo_private_kernelPcjPj,"ax",@progbits
	.align	128
        .global         _Z20histo_private_kernelPcjPj
        .type           _Z20histo_private_kernelPcjPj,@function
        .size           _Z20histo_private_kernelPcjPj,(.L_x_17 - _Z20histo_private_kernelPcjPj)
        .other          _Z20histo_private_kernelPcjPj,@"STO_CUDA_ENTRY STV_DEFAULT"
_Z20histo_private_kernelPcjPj:
.text._Z20histo_private_kernelPcjPj:
[----:B------:R-:W-:Y:S01]  /*0000*/  LDC R1, c[0x0][0x37c] ;  /* 0x0000df00ff017b82 */ /* 0x000fe20000000800 */
[----:B------:R-:W0:Y:S07]  /*0010*/  S2R R8, SR_CTAID.X ;  /* 0x0000000000087919 */ /* 0x000e2e0000002500 */
[----:B------:R-:W1:Y:S01]  /*0020*/  LDC R10, c[0x0][0x360] ;  /* 0x0000d800ff0a7b82 */ /* 0x000e620000000800 */
[----:B------:R-:W2:Y:S01]  /*0030*/  LDCU UR4, c[0x0][0x388] ;  /* 0x00007100ff0477ac */ /* 0x000ea20008000800 */
[----:B------:R-:W-:Y:S01]  /*0040*/  BSSY.RECONVERGENT B0, `(.L_x_9) ;  /* 0x0000016000007945 */ /* 0x000fe20003800200 */
[----:B------:R-:W1:Y:S01]  /*0050*/  S2R R9, SR_TID.X ;  /* 0x0000000000097919 */ /* 0x000e620000002100 */
[C---:B0-----:R-:W-:Y:S01]  /*0060*/  ISETP.NE.AND P0, PT, R8.reuse, RZ, PT ;  /* 0x000000ff0800720c */ /* 0x041fe20003f05270 */
[----:B-1----:R-:W-:-:S05]  /*0070*/  IMAD R2, R8, R10, R9 ;  /* 0x0000000a08027224 */ /* 0x002fca00078e0209 */
[----:B--2---:R-:W-:Y:S01]  /*0080*/  ISETP.GE.U32.AND P1, PT, R2, UR4, PT ;  /* 0x0000000402007c0c */ /* 0x004fe2000bf26070 */
[----:B------:R-:W0:-:S12]  /*0090*/  LDCU.64 UR4, c[0x0][0x358] ;  /* 0x00006b00ff0477ac */ /* 0x000e180008000a00 */
[----:B------:R-:W-:Y:S05]  /*00a0*/  @P1 BRA `(.L_x_10) ;  /* 0x00000000003c1947 */ /* 0x000fea0003800000 */
[----:B------:R-:W1:Y:S02]  /*00b0*/  LDCU.64 UR6, c[0x0][0x380] ;  /* 0x00007000ff0677ac */ /* 0x000e640008000a00 */
[----:B-1----:R-:W-:-:S05]  /*00c0*/  IADD3 R2, P1, PT, R2, UR6, RZ ;  /* 0x0000000602027c10 */ /* 0x002fca000ff3e0ff */
[----:B------:R-:W-:-:S05]  /*00d0*/  IMAD.X R3, RZ, RZ, UR7, P1 ;  /* 0x00000007ff037e24 */ /* 0x000fca00088e06ff */
[----:B0-----:R-:W2:Y:S02]  /*00e0*/  LDG.E.U8 R2, desc[UR4][R2.64] ;  /* 0x0000000402027981 */ /* 0x001ea4000c1e1100 */
[----:B--2---:R-:W-:-:S05]  /*00f0*/  VIADD R0, R2, 0xffffff9f ;  /* 0xffffff9f02007836 */ /* 0x004fca0000000000 */
[----:B------:R-:W-:-:S04]  /*0100*/  LOP3.LUT R4, R0, 0xff, RZ, 0xc0, !PT ;  /* 0x000000ff00047812 */ /* 0x000fc800078ec0ff */
[----:B------:R-:W-:-:S13]  /*0110*/  ISETP.GT.U32.AND P1, PT, R4, 0x19, PT ;  /* 0x000000190400780c */ /* 0x000fda0003f24070 */
[----:B------:R-:W-:Y:S05]  /*0120*/  @P1 BRA `(.L_x_10) ;  /* 0x00000000001c1947 */ /* 0x000fea0003800000 */
[----:B------:R-:W0:Y:S01]  /*0130*/  LDC.64 R2, c[0x0][0x390] ;  /* 0x0000e400ff027b82 */ /* 0x000e220000000a00 */
[----:B------:R-:W-:Y:S01]  /*0140*/  LOP3.LUT R0, R0, 0xfc, RZ, 0xc0, !PT ;  /* 0x000000fc00007812 */ /* 0x000fe200078ec0ff */
[----:B------:R-:W-:-:S03]  /*0150*/  HFMA2 R7, -RZ, RZ, 0, 5.9604644775390625e-08 ;  /* 0x00000001ff077431 */ /* 0x000fc600000001ff */
[----:B------:R-:W-:-:S05]  /*0160*/  SHF.R.U32.HI R0, RZ, 0x2, R0 ;  /* 0x00000002ff007819 */ /* 0x000fca0000011600 */
[----:B------:R-:W-:-:S04]  /*0170*/  IMAD R5, R8, 0x7, R0 ;  /* 0x0000000708057824 */ /* 0x000fc800078e0200 */
[----:B0-----:R-:W-:-:S05]  /*0180*/  IMAD.WIDE.U32 R2, R5, 0x4, R2 ;  /* 0x0000000405027825 */ /* 0x001fca00078e0002 */
[----:B------:R1:W-:Y:S02]  /*0190*/  REDG.E.ADD.STRONG.GPU desc[UR4][R2.64], R7 ;  /* 0x000000070200798e */ /* 0x0003e4000c12e104 */
.L_x_10:
[----:B0-----:R-:W-:Y:S05]  /*01a0*/  BSYNC.RECONVERGENT B0 ;  /* 0x0000000000007941 */ /* 0x001fea0003800200 */
.L_x_9:
[----:B------:R-:W-:Y:S05]  /*01b0*/  @!P0 EXIT ;  /* 0x000000000000894d */ /* 0x000fea0003800000 */
[----:B------:R-:W-:Y:S01]  /*01c0*/  BAR.SYNC.DEFER_BLOCKING 0x0 ;  /* 0x0000000000007b1d */ /* 0x000fe20000010000 */
[----:B------:R-:W-:-:S13]  /*01d0*/  ISETP.GT.U32.AND P0, PT, R9, 0x6, PT ;  /* 0x000000060900780c */ /* 0x000fda0003f04070 */
[----:B------:R-:W-:Y:S05]  /*01e0*/  @P0 EXIT ;  /* 0x000000000000094d */ /* 0x000fea0003800000 */
[----:B-1----:R-:W0:Y:S01]  /*01f0*/  LDC.64 R2, c[0x0][0x390] ;  /* 0x0000e400ff027b82 */ /* 0x002e220000000a00 */
[----:B------:R-:W-:-:S07]  /*0200*/  IMAD R11, R8, 0x7, R9 ;  /* 0x00000007080b7824 */ /* 0x000fce00078e0209 */
[----:B------:R-:W1:Y:S01]  /*0210*/  LDC.64 R6, c[0x0][0x390] ;  /* 0x0000e400ff067b82 */ /* 0x000e620000000a00 */
[----:B0-----:R-:W-:-:S07]  /*0220*/  IMAD.WIDE.U32 R2, R9, 0x4, R2 ;  /* 0x0000000409027825 */ /* 0x001fce00078e0002 */
.L_x_13:
[----:B-1----:R-:W-:-:S06]  /*0230*/  IMAD.WIDE.U32 R4, R11, 0x4, R6 ;  /* 0x000000040b047825 */ /* 0x002fcc00078e0006 */
[----:B------:R-:W2:Y:S01]  /*0240*/  LDG.E R5, desc[UR4][R4.64] ;  /* 0x0000000404057981 */ /* 0x000ea2000c1e1900 */
[----:B------:R-:W-:Y:S01]  /*0250*/  IMAD.IADD R9, R10, 0x1, R9 ;  /* 0x000000010a097824 */ /* 0x000fe200078e0209 */
[----:B------:R-:W-:Y:S04]  /*0260*/  BSSY.RECONVERGENT B0, `(.L_x_11) ;  /* 0x0000005000007945 */ /* 0x000fe80003800200 */
[----:B------:R-:W-:Y:S02]  /*0270*/  ISETP.GE.U32.AND P1, PT, R9, 0x7, PT ;  /* 0x000000070900780c */ /* 0x000fe40003f26070 */
[----:B--2---:R-:W-:-:S13]  /*0280*/  ISETP.NE.AND P0, PT, R5, RZ, PT ;  /* 0x000000ff0500720c */ /* 0x004fda0003f05270 */
[----:B------:R-:W-:Y:S05]  /*0290*/  @!P0 BRA `(.L_x_12) ;  /* 0x0000000000048947 */ /* 0x000fea0003800000 */
[----:B------:R0:W-:Y:S02]  /*02a0*/  REDG.E.ADD.STRONG.GPU desc[UR4][R2.64], R5 ;  /* 0x000000050200798e */ /* 0x0001e4000c12e104 */
.L_x_12:
[----:B------:R-:W-:Y:S05]  /*02b0*/  BSYNC.RECONVERGENT B0 ;  /* 0x0000000000007941 */ /* 0x000fea0003800200 */
.L_x_11:
[C---:B------:R-:W-:Y:S01]  /*02c0*/  IADD3 R11, PT, PT, R10.reuse, R11, RZ ;  /* 0x0000000b0a0b7210 */ /* 0x040fe20007ffe0ff */
[----:B0-----:R-:W-:Y:S01]  /*02d0*/  IMAD.WIDE.U32 R2, R10, 0x4, R2 ;  /* 0x000000040a027825 */ /* 0x001fe200078e0002 */
[----:B------:R-:W-:Y:S06]  /*02e0*/  @!P1 BRA `(.L_x_13) ;  /* 0xfffffffc00d09947 */ /* 0x000fec000383ffff */
[----:B------:R-:W-:Y:S05]  /*02f0*/  EXIT ;  /* 0x000000000000794d */ /* 0x000fea0003800000 */
.L_x_14:
        /* <DEDUP_REMOVED lines=16> */
.L_x_17:


//--------------------- .text._Z12histo_kernelPcjPj --------------------------
	.section	.text._Z12histo_kernelPcjPj,"ax",@progbits
	.align	128
        .global         _Z12histo_kernelPcjPj
        .type           _Z12histo_kernelPcjPj,@function
        .size           _Z12histo_kernelPcjPj,(.L_x_18 - _Z12histo_kernelPcjPj)
        .other          _Z12histo_kernelPcjPj,@"STO_CUDA_ENTRY STV_DEFAULT"
_Z12histo_kernelPcjPj:
.text._Z12histo_kernelPcjPj:
[----:B------:R-:W-:Y:S01]  /*0000*/  LDC R1, c[0x0][0x37c] ;  /* 0x0000df00ff017b82 */ /* 0x000fe20000000800 */
[----:B------:R-:W0:Y:S07]  /*0010*/  S2R R3, SR_TID.X ;  /* 0x0000000000037919 */ /* 0x000e2e0000002100 */
[----:B------:R-:W0:Y:S01]  /*0020*/  S2UR UR4, SR_CTAID.X ;  /* 0x00000000000479c3 */ /* 0x000e220000002500 */
[----:B------:R-:W1:Y:S07]  /*0030*/  LDCU UR5, c[0x0][0x388] ;  /* 0x00007100ff0577ac */ /* 0x000e6e0008000800 */
[----:B------:R-:W0:Y:S02]  /*0040*/  LDC R2, c[0x0][0x360] ;  /* 0x0000d800ff027b82 */ /* 0x000e240000000800 */
[----:B0-----:R-:W-:-:S05]  /*0050*/  IMAD R2, R2, UR4, R3 ;  /* 0x0000000402027c24 */ /* 0x001fca000f8e0203 */
[----:B-1----:R-:W-:-:S13]  /*0060*/  ISETP.GE.U32.AND P0, PT, R2, UR5, PT ;  /* 0x0000000502007c0c */ /* 0x002fda000bf06070 */
[----:B------:R-:W-:Y:S05]  /*0070*/  @P0 EXIT ;  /* 0x000000000000094d */ /* 0x000fea0003800000 */
[----:B------:R-:W0:Y:S01]  /*0080*/  LDCU.64 UR6, c[0x0][0x380] ;  /* 0x00007000ff0677ac */ /* 0x000e220008000a00 */
[----:B------:R-:W1:Y:S01]  /*0090*/  LDCU.64 UR4, c[0x0][0x358] ;  /* 0x00006b00ff0477ac */ /* 0x000e620008000a00 */
[----:B0-----:R-:W-:-:S05]  /*00a0*/  IADD3 R2, P0, PT, R2, UR6, RZ ;  /* 0x0000000602027c10 */ /* 0x001fca000ff1e0ff */
[----:B------:R-:W-:-:S05]  /*00b0*/  IMAD.X R3, RZ, RZ, UR7, P0 ;  /* 0x00000007ff037e24 */ /* 0x000fca00080e06ff */
[----:B-1----:R-:W2:Y:S02]  /*00c0*/  LDG.E.U8 R2, desc[UR4][R2.64] ;  /* 0x0000000402027981 */ /* 0x002ea4000c1e1100 */
[----:B--2---:R-:W-:-:S05]  /*00d0*/  VIADD R0, R2, 0xffffff9f ;  /* 0xffffff9f02007836 */ /* 0x004fca0000000000 */
[----:B------:R-:W-:-:S04]  /*00e0*/  LOP3.LUT R4, R0, 0xff, RZ, 0xc0, !PT ;  /* 0x000000ff00047812 */ /* 0x000fc800078ec0ff */
[----:B------:R-:W-:-:S13]  /*00f0*/  ISETP.GT.U32.AND P0, PT, R4, 0x19, PT ;  /* 0x000000190400780c */ /* 0x000fda0003f04070 */
[----:B------:R-:W-:Y:S05]  /*0100*/  @P0 EXIT ;  /* 0x000000000000094d */ /* 0x000fea0003800000 */
[----:B------:R-:W0:Y:S01]  /*0110*/  LDCU.64 UR6, c[0x0][0x390] ;  /* 0x00007200ff0677ac */ /* 0x000e220008000a00 */
[----:B------:R-:W-:Y:S01]  /*0120*/  LOP3.LUT R0, R0, 0xfc, RZ, 0xc0, !PT ;  /* 0x000000fc00007812 */ /* 0x000fe200078ec0ff */
[----:B------:R-:W-:-:S03]  /*0130*/  IMAD.MOV.U32 R5, RZ, RZ, 0x1 ;  /* 0x00000001ff057424 */ /* 0x000fc600078e00ff */
[----:B0-----:R-:W-:-:S05]  /*0140*/  IADD3 R2, P0, PT, R0, UR6, RZ ;  /* 0x0000000600027c10 */ /* 0x001fca000ff1e0ff */
[----:B------:R-:W-:-:S05]  /*0150*/  IMAD.X R3, RZ, RZ, UR7, P0 ;  /* 0x00000007ff037e24 */ /* 0x000fca00080e06ff */
[----:B------:R-:W-:Y:S01]  /*0160*/  REDG.E.ADD.STRONG.GPU desc[UR4][R2.64], R5 ;  /* 0x000000050200798e */ /* 0x000fe2000c12e104 */
[----:B------:R-:W-:Y:S05]  /*0170*/  EXIT ;  /* 0x000000000000794d */ /* 0x000fea0003800000 */
.L_x_15:
        /* <DEDUP_REMOVED lines=16> */
.L_x_18:


//--------------------- .nv.shared._Z34histo_private_kernel_shared_memoryPcjPj --------------------------
	.section	.nv.shared._Z34histo_private_kernel_shared_memoryPcjPj,"aw",@nobits
	.sectionflags	@""
	.align	4
.nv.shared._Z34histo_private_kernel_shared_memoryPcjPj:
	.zero		1052


//--------------------- .nv.shared.reserved.0     --------------------------
	.section	.nv.shared.reserved.0,"aw",@nobits
	.weak		__nv_reservedSMEM_offset_0_alias
	.size		__nv_reservedSMEM_offset_0_alias, 0, 64
	.other		__nv_reservedSMEM_offset_0_alias,@"STO_CUDA_RESERVED_SHARED STV_DEFAULT"
__nv_reservedSMEM_offset_0_alias:
	.zero		0
	.zero		64


//--------------------- .nv.constant0._Z34histo_private_kernel_shared_memoryPcjPj --------------------------
	.section	.nv.constant0._Z34histo_private_kernel_shared_memoryPcjPj,"a",@progbits
	.sectionflags	@""
	.align	4
.nv.constant0._Z34histo_private_kernel_shared_memoryPcjPj:
	.zero		920


//--------------------- .nv.constant0._Z20histo_private_kernelPcjPj --------------------------
	.section	.nv.constant0._Z20histo_private_kernelPcjPj,"a",@progbits
	.sectionflags	@""
	.align	4
.nv.constant0._Z20histo_private_kernelPcjPj:
	.zero		920


//--------------------- .nv.constant0._Z12histo_kernelPcjPj --------------------------
	.section	.nv.constant0._Z12histo_kernelPcjPj,"a",@progbits
	.sectionflags	@""
	.align	4
.nv.constant0._Z12histo_kernelPcjPj:
	.zero		920


//--------------------- SYMBOLS --------------------------

	.type		.nv.reservedSmem.offset0,@object
	.size		.nv.reservedSmem.offset0,0x4
	.type		.nv.reservedSmem.cap,@object
	.size		.nv.reservedSmem.cap,0x4
